	.headerflags	@"EF_CUDA_TEXMODE_UNIFIED EF_CUDA_64BIT_ADDRESS EF_CUDA_ACCELERATORS EF_CUDA_SM90 EF_CUDA_VIRTUAL_SM(EF_CUDA_SM90)"
	.elftype	@"ET_EXEC"


//--------------------- .nv.info                  --------------------------
	.section	.nv.info,"",@"SHT_CUDA_INFO"
	.align	4


	//----- nvinfo : EIATTR_REGCOUNT
	.align		4
        /*0000*/ 	.byte	0x04, 0x2f
        /*0002*/ 	.short	(.L_1 - .L_0)
	.align		4
.L_0:
        /*0004*/ 	.word	index@(triton_poi_fused_add_convolution_hardtanh_backward_3)
        /*0008*/ 	.word	0x0000000c


	//----- nvinfo : EIATTR_MIN_STACK_SIZE
	.align		4
.L_1:
        /*000c*/ 	.byte	0x04, 0x12
        /*000e*/ 	.short	(.L_3 - .L_2)
	.align		4
.L_2:
        /*0010*/ 	.word	index@(triton_poi_fused_add_convolution_hardtanh_backward_3)
        /*0014*/ 	.word	0x00000000


	//----- nvinfo : EIATTR_FRAME_SIZE
	.align		4
.L_3:
        /*0018*/ 	.byte	0x04, 0x11
        /*001a*/ 	.short	(.L_5 - .L_4)
	.align		4
.L_4:
        /*001c*/ 	.word	index@(triton_poi_fused_add_convolution_hardtanh_backward_3)
        /*0020*/ 	.word	0x00000000


	//----- nvinfo : EIATTR_MIN_STACK_SIZE
	.align		4
.L_5:
        /*0024*/ 	.byte	0x04, 0x12
        /*0026*/ 	.short	(.L_7 - .L_6)
	.align		4
.L_6:
        /*0028*/ 	.word	index@(triton_poi_fused_add_convolution_hardtanh_backward_3)
        /*002c*/ 	.word	0x00000000
.L_7:


//--------------------- .nv.info.triton_poi_fused_add_convolution_hardtanh_backward_3 --------------------------
	.section	.nv.info.triton_poi_fused_add_convolution_hardtanh_backward_3,"",@"SHT_CUDA_INFO"
	.sectionflags	@""
	.align	4


	//----- nvinfo : EIATTR_CUDA_API_VERSION
	.align		4
        /*0000*/ 	.byte	0x04, 0x37
        /*0002*/ 	.short	(.L_9 - .L_8)
.L_8:
        /*0004*/ 	.word	0x0000007c


	//----- nvinfo : EIATTR_KPARAM_INFO
	.align		4
.L_9:
        /*0008*/ 	.byte	0x04, 0x17
        /*000a*/ 	.short	(.L_11 - .L_10)
.L_10:
        /*000c*/ 	.word	0x00000000
        /*0010*/ 	.short	0x0003
        /*0012*/ 	.short	0x0018
        /*0014*/ 	.byte	0x00, 0xf0, 0x11, 0x00


	//----- nvinfo : EIATTR_KPARAM_INFO
	.align		4
.L_11:
        /*0018*/ 	.byte	0x04, 0x17
        /*001a*/ 	.short	(.L_13 - .L_12)
.L_12:
        /*001c*/ 	.word	0x00000000
        /*0020*/ 	.short	0x0002
        /*0022*/ 	.short	0x0010
        /*0024*/ 	.byte	0x00, 0xf4, 0x21, 0x00


	//----- nvinfo : EIATTR_KPARAM_INFO
	.align		4
.L_13:
        /*0028*/ 	.byte	0x04, 0x17
        /*002a*/ 	.short	(.L_15 - .L_14)
.L_14:
        /*002c*/ 	.word	0x00000000
        /*0030*/ 	.short	0x0001
        /*0032*/ 	.short	0x0008
        /*0034*/ 	.byte	0x00, 0xf4, 0x21, 0x00


	//----- nvinfo : EIATTR_KPARAM_INFO
	.align		4
.L_15:
        /*0038*/ 	.byte	0x04, 0x17
        /*003a*/ 	.short	(.L_17 - .L_16)
.L_16:
        /*003c*/ 	.word	0x00000000
        /*0040*/ 	.short	0x0000
        /*0042*/ 	.short	0x0000
        /*0044*/ 	.byte	0x00, 0xf4, 0x21, 0x00


	//----- nvinfo : EIATTR_SPARSE_MMA_MASK
	.align		4
.L_17:
        /*0048*/ 	.byte	0x03, 0x50
        /*004a*/ 	.short	0x0000


	//----- nvinfo : EIATTR_MAXREG_COUNT
	.align		4
        /*004c*/ 	.byte	0x03, 0x1b
        /*004e*/ 	.short	0x00ff


	//----- nvinfo : EIATTR_EXIT_INSTR_OFFSETS
	.align		4
        /*0050*/ 	.byte	0x04, 0x1c
        /*0052*/ 	.short	(.L_19 - .L_18)


	//   ....[0]....
.L_18:
        /*0054*/ 	.word	0x000001e0


	//   ....[1]....
        /*0058*/ 	.word	0x00000200


	//----- nvinfo : EIATTR_REQNTID
	.align		4
.L_19:
        /*005c*/ 	.byte	0x04, 0x10
        /*005e*/ 	.short	(.L_21 - .L_20)
.L_20:
        /*0060*/ 	.word	0x00000020
        /*0064*/ 	.word	0x00000001
        /*0068*/ 	.word	0x00000001


	//----- nvinfo : EIATTR_CBANK_PARAM_SIZE
	.align		4
.L_21:
        /*006c*/ 	.byte	0x03, 0x19
        /*006e*/ 	.short	0x001c


	//----- nvinfo : EIATTR_PARAM_CBANK
	.align		4
        /*0070*/ 	.byte	0x04, 0x0a
        /*0072*/ 	.short	(.L_23 - .L_22)
	.align		4
.L_22:
        /*0074*/ 	.word	index@(.nv.constant0.triton_poi_fused_add_convolution_hardtanh_backward_3)
        /*0078*/ 	.short	0x0210
        /*007a*/ 	.short	0x001c


	//----- nvinfo : EIATTR_SW_WAR
	.align		4
.L_23:
        /*007c*/ 	.byte	0x04, 0x36
        /*007e*/ 	.short	(.L_25 - .L_24)
.L_24:
        /*0080*/ 	.word	0x00000008
.L_25:


//--------------------- .nv.callgraph             --------------------------
	.section	.nv.callgraph,"",@"SHT_CUDA_CALLGRAPH"
	.align	4
	.sectionentsize	8
	.align		4
        /*0000*/ 	.word	0x00000000
	.align		4
        /*0004*/ 	.word	0xffffffff
	.align		4
        /*0008*/ 	.word	0x00000000
	.align		4
        /*000c*/ 	.word	0xfffffffe
	.align		4
        /*0010*/ 	.word	0x00000000
	.align		4
        /*0014*/ 	.word	0xfffffffd
	.align		4
        /*0018*/ 	.word	0x00000000
	.align		4
        /*001c*/ 	.word	0xfffffffc


//--------------------- .text.triton_poi_fused_add_convolution_hardtanh_backward_3 --------------------------
	.section	.text.triton_poi_fused_add_convolution_hardtanh_backward_3,"ax",@progbits
	.align	128
        .global         triton_poi_fused_add_convolution_hardtanh_backward_3
        .type           triton_poi_fused_add_convolution_hardtanh_backward_3,@function
        .size           triton_poi_fused_add_convolution_hardtanh_backward_3,(.L_x_1 - triton_poi_fused_add_convolution_hardtanh_backward_3)
        .other          triton_poi_fused_add_convolution_hardtanh_backward_3,@"STO_CUDA_ENTRY STV_DEFAULT"
triton_poi_fused_add_convolution_hardtanh_backward_3:
.text.triton_poi_fused_add_convolution_hardtanh_backward_3:
[----:B------:R-:W0:Y:S02]  /*0000*/  LDC R1, c[0x0][0x28] ;  /* 0x00000a00ff017b82 */ /* 0x000e240000000800 */
[----:B------:R-:W1:Y:S01]  /*0010*/  S2R R8, SR_TID.X ;  /* 0x0000000000087919 */ /* 0x000e620000002100 */
[----:B------:R-:W2:Y:S01]  /*0020*/  LDC.64 R4, c[0x0][0x218] ;  /* 0x00008600ff047b82 */ /* 0x000ea20000000a00 */
[----:B------:R-:W-:Y:S01]  /*0030*/  ULDC.64 UR4, c[0x0][0x208] ;  /* 0x0000820000047ab9 */ /* 0x000fe20000000a00 */
[----:B------:R-:W-:Y:S01]  /*0040*/  ULDC.64 UR6, c[0x0][0x220] ;  /* 0x0000880000067ab9 */ /* 0x000fe20000000a00 */
[----:B------:R-:W3:Y:S05]  /*0050*/  S2R R7, SR_CTAID.X ;  /* 0x0000000000077919 */ /* 0x000eea0000002500 */
[----:B------:R-:W4:Y:S01]  /*0060*/  LDC.64 R2, c[0x0][0x210] ;  /* 0x00008400ff027b82 */ /* 0x000f220000000a00 */
[----:B-1----:R-:W-:-:S02]  /*0070*/  LOP3.LUT R0, R8, 0xf, RZ, 0xc0, !PT ;  /* 0x0000000f08007812 */ /* 0x002fc400078ec0ff */
[----:B---3--:R-:W-:-:S03]  /*0080*/  SHF.R.S32.HI R6, RZ, 0x1b, R7 ;  /* 0x0000001bff067819 */ /* 0x008fc60000011407 */
[----:B------:R-:W-:Y:S01]  /*0090*/  IMAD R7, R7, 0x10, R0 ;  /* 0x0000001007077824 */ /* 0x000fe200078e0200 */
[----:B------:R-:W-:-:S03]  /*00a0*/  SGXT R0, R6, 0x1 ;  /* 0x000000010600781a */ /* 0x000fc60000000200 */
[C---:B----4-:R-:W-:Y:S01]  /*00b0*/  IMAD.WIDE R2, R7.reuse, 0x4, R2 ;  /* 0x0000000407027825 */ /* 0x050fe200078e0202 */
[----:B------:R-:W-:Y:S02]  /*00c0*/  ISETP.GE.AND P0, PT, R7, 0x10, PT ;  /* 0x000000100700780c */ /* 0x000fe40003f06270 */
[----:B------:R-:W-:-:S04]  /*00d0*/  LEA.HI R0, R0, R7, RZ, 0x2 ;  /* 0x0000000700007211 */ /* 0x000fc800078f10ff */
[----:B------:R-:W-:-:S05]  /*00e0*/  LOP3.LUT R0, R0, 0xfffffffc, RZ, 0xc0, !PT ;  /* 0xfffffffc00007812 */ /* 0x000fca00078ec0ff */
[----:B------:R-:W-:Y:S02]  /*00f0*/  IMAD.IADD R9, R7, 0x1, -R0 ;  /* 0x0000000107097824 */ /* 0x000fe400078e0a00 */
[----:B------:R-:W-:Y:S02]  /*0100*/  IMAD.MOV.U32 R0, RZ, RZ, RZ ;  /* 0x000000ffff007224 */ /* 0x000fe400078e00ff */
[----:B--2---:R-:W-:-:S04]  /*0110*/  IMAD.WIDE R4, R9, 0x4, R4 ;  /* 0x0000000409047825 */ /* 0x004fc800078e0204 */
[----:B------:R-:W-:Y:S01]  /*0120*/  IMAD.MOV.U32 R9, RZ, RZ, RZ ;  /* 0x000000ffff097224 */ /* 0x000fe200078e00ff */
[----:B------:R-:W2:Y:S05]  /*0130*/  @!P0 LDG.E R0, desc[UR4][R2.64] ;  /* 0x0000000402008981 */ /* 0x000eaa000c1e1900 */
[----:B------:R-:W2:Y:S01]  /*0140*/  @!P0 LDG.E.EL R9, desc[UR4][R4.64] ;  /* 0x0000000404098981 */ /* 0x000ea2000c2e1900 */
[----:B------:R-:W-:Y:S02]  /*0150*/  LOP3.LUT P0, RZ, R8, 0x10, RZ, 0xc0, !PT ;  /* 0x0000001008ff7812 */ /* 0x000fe4000780c0ff */
[----:B------:R-:W-:Y:S02]  /*0160*/  IADD3 R6, P2, R7, UR6, RZ ;  /* 0x0000000607067c10 */ /* 0x000fe4000ff5e0ff */
[----:B------:R-:W-:-:S02]  /*0170*/  ISETP.LT.AND P0, PT, R7, 0x10, !P0 ;  /* 0x000000100700780c */ /* 0x000fc40004701270 */
[----:B------:R-:W-:Y:S01]  /*0180*/  LEA.HI.X.SX32 R7, R7, UR7, 0x1, P2 ;  /* 0x0000000707077c11 */ /* 0x000fe200090f0eff */
[----:B--2---:R-:W-:-:S04]  /*0190*/  FADD R0, R9, R0 ;  /* 0x0000000009007221 */ /* 0x004fc80000000000 */
[----:B------:R-:W-:-:S05]  /*01a0*/  FADD R0, R0, 3 ;  /* 0x4040000000007421 */ /* 0x000fca0000000000 */
[----:B------:R-:W-:-:S04]  /*01b0*/  FSETP.GE.AND P1, PT, R0, 6, PT ;  /* 0x40c000000000780b */ /* 0x000fc80003f26000 */
[----:B------:R-:W-:-:S04]  /*01c0*/  FSETP.LE.OR P1, PT, R0, RZ, P1 ;  /* 0x000000ff0000720b */ /* 0x000fc80000f23400 */
[----:B------:R-:W-:Y:S01]  /*01d0*/  SEL R3, RZ, 0x1, !P1 ;  /* 0x00000001ff037807 */ /* 0x000fe20004800000 */
[----:B------:R-:W-:Y:S08]  /*01e0*/  @!P0 EXIT ;  /* 0x000000000000894d */ /* 0x000ff00003800000 */
[----:B------:R-:W-:Y:S01]  /*01f0*/  STG.E.U8 desc[UR4][R6.64], R3 ;  /* 0x0000000306007986 */ /* 0x000fe2000c101104 */
[----:B------:R-:W-:Y:S05]  /*0200*/  EXIT ;  /* 0x000000000000794d */ /* 0x000fea0003800000 */
.L_x_0:
[----:B------:R-:W-:-:S00]  /*0210*/  BRA `(.L_x_0) ;  /* 0xfffffffc00fc7947 */ /* 0x000fc0000383ffff */
[----:B------:R-:W-:-:S00]  /*0220*/  NOP ;  /* 0x0000000000007918 */ /* 0x000fc00000000000 */
        /* <DEDUP_REMOVED lines=13> */
.L_x_1:


//--------------------- .nv.constant0.triton_poi_fused_add_convolution_hardtanh_backward_3 --------------------------
	.section	.nv.constant0.triton_poi_fused_add_convolution_hardtanh_backward_3,"a",@progbits
	.sectionflags	@""
	.align	4
.nv.constant0.triton_poi_fused_add_convolution_hardtanh_backward_3:
	.zero		556
